	.headerflags	@"EF_CUDA_TEXMODE_UNIFIED EF_CUDA_64BIT_ADDRESS EF_CUDA_ACCELERATORS EF_CUDA_SM90 EF_CUDA_VIRTUAL_SM(EF_CUDA_SM90)"
	.elftype	@"ET_EXEC"


//--------------------- .nv.info                  --------------------------
	.section	.nv.info,"",@"SHT_CUDA_INFO"
	.align	4


	//----- nvinfo : EIATTR_REGCOUNT
	.align		4
        /*0000*/ 	.byte	0x04, 0x2f
        /*0002*/ 	.short	(.L_1 - .L_0)
	.align		4
.L_0:
        /*0004*/ 	.word	index@(triton_poi_fused_constant_pad_nd_13)
        /*0008*/ 	.word	0x00000014


	//----- nvinfo : EIATTR_MIN_STACK_SIZE
	.align		4
.L_1:
        /*000c*/ 	.byte	0x04, 0x12
        /*000e*/ 	.short	(.L_3 - .L_2)
	.align		4
.L_2:
        /*0010*/ 	.word	index@(triton_poi_fused_constant_pad_nd_13)
        /*0014*/ 	.word	0x00000000


	//----- nvinfo : EIATTR_FRAME_SIZE
	.align		4
.L_3:
        /*0018*/ 	.byte	0x04, 0x11
        /*001a*/ 	.short	(.L_5 - .L_4)
	.align		4
.L_4:
        /*001c*/ 	.word	index@(triton_poi_fused_constant_pad_nd_13)
        /*0020*/ 	.word	0x00000000


	//----- nvinfo : EIATTR_MIN_STACK_SIZE
	.align		4
.L_5:
        /*0024*/ 	.byte	0x04, 0x12
        /*0026*/ 	.short	(.L_7 - .L_6)
	.align		4
.L_6:
        /*0028*/ 	.word	index@(triton_poi_fused_constant_pad_nd_13)
        /*002c*/ 	.word	0x00000000
.L_7:


//--------------------- .nv.info.triton_poi_fused_constant_pad_nd_13 --------------------------
	.section	.nv.info.triton_poi_fused_constant_pad_nd_13,"",@"SHT_CUDA_INFO"
	.sectionflags	@""
	.align	4


	//----- nvinfo : EIATTR_CUDA_API_VERSION
	.align		4
        /*0000*/ 	.byte	0x04, 0x37
        /*0002*/ 	.short	(.L_9 - .L_8)
.L_8:
        /*0004*/ 	.word	0x0000007c


	//----- nvinfo : EIATTR_KPARAM_INFO
	.align		4
.L_9:
        /*0008*/ 	.byte	0x04, 0x17
        /*000a*/ 	.short	(.L_11 - .L_10)
.L_10:
        /*000c*/ 	.word	0x00000000
        /*0010*/ 	.short	0x0002
        /*0012*/ 	.short	0x0010
        /*0014*/ 	.byte	0x00, 0xf0, 0x11, 0x00


	//----- nvinfo : EIATTR_KPARAM_INFO
	.align		4
.L_11:
        /*0018*/ 	.byte	0x04, 0x17
        /*001a*/ 	.short	(.L_13 - .L_12)
.L_12:
        /*001c*/ 	.word	0x00000000
        /*0020*/ 	.short	0x0001
        /*0022*/ 	.short	0x0008
        /*0024*/ 	.byte	0x00, 0xf4, 0x21, 0x00


	//----- nvinfo : EIATTR_KPARAM_INFO
	.align		4
.L_13:
        /*0028*/ 	.byte	0x04, 0x17
        /*002a*/ 	.short	(.L_15 - .L_14)
.L_14:
        /*002c*/ 	.word	0x00000000
        /*0030*/ 	.short	0x0000
        /*0032*/ 	.short	0x0000
        /*0034*/ 	.byte	0x00, 0xf4, 0x21, 0x00


	//----- nvinfo : EIATTR_SPARSE_MMA_MASK
	.align		4
.L_15:
        /*0038*/ 	.byte	0x03, 0x50
        /*003a*/ 	.short	0x0000


	//----- nvinfo : EIATTR_MAXREG_COUNT
	.align		4
        /*003c*/ 	.byte	0x03, 0x1b
        /*003e*/ 	.short	0x00ff


	//----- nvinfo : EIATTR_EXIT_INSTR_OFFSETS
	.align		4
        /*0040*/ 	.byte	0x04, 0x1c
        /*0042*/ 	.short	(.L_17 - .L_16)


	//   ....[0]....
.L_16:
        /*0044*/ 	.word	0x00000400


	//   ....[1]....
        /*0048*/ 	.word	0x00000420


	//----- nvinfo : EIATTR_REQNTID
	.align		4
.L_17:
        /*004c*/ 	.byte	0x04, 0x10
        /*004e*/ 	.short	(.L_19 - .L_18)
.L_18:
        /*0050*/ 	.word	0x00000080
        /*0054*/ 	.word	0x00000001
        /*0058*/ 	.word	0x00000001


	//----- nvinfo : EIATTR_CBANK_PARAM_SIZE
	.align		4
.L_19:
        /*005c*/ 	.byte	0x03, 0x19
        /*005e*/ 	.short	0x0014


	//----- nvinfo : EIATTR_PARAM_CBANK
	.align		4
        /*0060*/ 	.byte	0x04, 0x0a
        /*0062*/ 	.short	(.L_21 - .L_20)
	.align		4
.L_20:
        /*0064*/ 	.word	index@(.nv.constant0.triton_poi_fused_constant_pad_nd_13)
        /*0068*/ 	.short	0x0210
        /*006a*/ 	.short	0x0014


	//----- nvinfo : EIATTR_SW_WAR
	.align		4
.L_21:
        /*006c*/ 	.byte	0x04, 0x36
        /*006e*/ 	.short	(.L_23 - .L_22)
.L_22:
        /*0070*/ 	.word	0x00000008
.L_23:


//--------------------- .nv.callgraph             --------------------------
	.section	.nv.callgraph,"",@"SHT_CUDA_CALLGRAPH"
	.align	4
	.sectionentsize	8
	.align		4
        /*0000*/ 	.word	0x00000000
	.align		4
        /*0004*/ 	.word	0xffffffff
	.align		4
        /*0008*/ 	.word	0x00000000
	.align		4
        /*000c*/ 	.word	0xfffffffe
	.align		4
        /*0010*/ 	.word	0x00000000
	.align		4
        /*0014*/ 	.word	0xfffffffd
	.align		4
        /*0018*/ 	.word	0x00000000
	.align		4
        /*001c*/ 	.word	0xfffffffc


//--------------------- .text.triton_poi_fused_constant_pad_nd_13 --------------------------
	.section	.text.triton_poi_fused_constant_pad_nd_13,"ax",@progbits
	.align	128
        .global         triton_poi_fused_constant_pad_nd_13
        .type           triton_poi_fused_constant_pad_nd_13,@function
        .size           triton_poi_fused_constant_pad_nd_13,(.L_x_1 - triton_poi_fused_constant_pad_nd_13)
        .other          triton_poi_fused_constant_pad_nd_13,@"STO_CUDA_ENTRY STV_DEFAULT"
triton_poi_fused_constant_pad_nd_13:
.text.triton_poi_fused_constant_pad_nd_13:
[----:B------:R-:W0:Y:S02]  /*0000*/  LDC R1, c[0x0][0x28] ;  /* 0x00000a00ff017b82 */ /* 0x000e240000000800 */
[----:B------:R-:W1:Y:S01]  /*0010*/  S2R R0, SR_TID.X ;  /* 0x0000000000007919 */ /* 0x000e620000002100 */
[----:B------:R-:W-:Y:S01]  /*0020*/  IMAD.MOV.U32 R2, RZ, RZ, RZ ;  /* 0x000000ffff027224 */ /* 0x000fe200078e00ff */
[----:B------:R-:W-:Y:S01]  /*0030*/  ULDC.64 UR4, c[0x0][0x208] ;  /* 0x0000820000047ab9 */ /* 0x000fe20000000a00 */
[----:B------:R-:W-:Y:S01]  /*0040*/  IMAD.MOV.U32 R6, RZ, RZ, RZ ;  /* 0x000000ffff067224 */ /* 0x000fe200078e00ff */
[----:B------:R-:W2:Y:S01]  /*0050*/  S2R R3, SR_CTAID.X ;  /* 0x0000000000037919 */ /* 0x000ea20000002500 */
[----:B-1----:R-:W-:-:S05]  /*0060*/  IMAD.SHL.U32 R0, R0, 0x4, RZ ;  /* 0x0000000400007824 */ /* 0x002fca00078e00ff */
[----:B------:R-:W-:-:S05]  /*0070*/  LOP3.LUT R0, R0, 0x1fc, RZ, 0xc0, !PT ;  /* 0x000001fc00007812 */ /* 0x000fca00078ec0ff */
[----:B--2---:R-:W-:-:S04]  /*0080*/  IMAD R3, R3, 0x200, R0 ;  /* 0x0000020003037824 */ /* 0x004fc800078e0200 */
[----:B------:R-:W-:-:S04]  /*0090*/  IMAD.HI R2, R3, -0x529fd4a7, R2 ;  /* 0xad602b5903027827 */ /* 0x000fc800078e0202 */
[C---:B------:R-:W-:Y:S01]  /*00a0*/  VIADD R5, R3.reuse, 0x2 ;  /* 0x0000000203057836 */ /* 0x040fe20000000000 */
[----:B------:R-:W-:Y:S01]  /*00b0*/  SHF.R.U32.HI R7, RZ, 0x1f, R2 ;  /* 0x0000001fff077819 */ /* 0x000fe20000011602 */
[----:B------:R-:W-:-:S03]  /*00c0*/  IMAD.HI R4, R3, 0x30c30c31, RZ ;  /* 0x30c30c3103047827 */ /* 0x000fc600078e02ff */
[----:B------:R-:W-:Y:S01]  /*00d0*/  LEA.HI.SX32 R2, R2, R7, 0x17 ;  /* 0x0000000702027211 */ /* 0x000fe200078fbaff */
[----:B------:R-:W-:Y:S01]  /*00e0*/  IMAD.HI R0, R5, 0x30c30c31, RZ ;  /* 0x30c30c3105007827 */ /* 0x000fe200078e02ff */
[----:B------:R-:W-:-:S03]  /*00f0*/  SHF.R.U32.HI R11, RZ, 0x1f, R4 ;  /* 0x0000001fff0b7819 */ /* 0x000fc60000011604 */
[----:B------:R-:W-:Y:S01]  /*0100*/  IMAD.MOV.U32 R7, RZ, RZ, R3 ;  /* 0x000000ffff077224 */ /* 0x000fe200078e0003 */
[----:B------:R-:W-:Y:S02]  /*0110*/  SHF.R.U32.HI R9, RZ, 0x1f, R0 ;  /* 0x0000001fff097819 */ /* 0x000fe40000011600 */
[----:B------:R-:W-:Y:S01]  /*0120*/  LEA.HI.SX32 R10, R4, R11, 0x1d ;  /* 0x0000000b040a7211 */ /* 0x000fe200078feaff */
[----:B------:R-:W-:Y:S01]  /*0130*/  IMAD.HI R6, R3, -0x65e367b1, R6 ;  /* 0x9a1c984f03067827 */ /* 0x000fe200078e0206 */
[----:B------:R-:W-:-:S03]  /*0140*/  LEA.HI.SX32 R9, R0, R9, 0x1d ;  /* 0x0000000900097211 */ /* 0x000fc600078feaff */
[----:B------:R-:W-:Y:S01]  /*0150*/  IMAD.HI R11, R2, 0x38e38e39, RZ ;  /* 0x38e38e39020b7827 */ /* 0x000fe200078e02ff */
[----:B------:R-:W-:-:S03]  /*0160*/  SHF.R.U32.HI R7, RZ, 0x1f, R6 ;  /* 0x0000001fff077819 */ /* 0x000fc60000011606 */
[----:B------:R-:W-:Y:S01]  /*0170*/  IMAD.MOV.U32 R4, RZ, RZ, RZ ;  /* 0x000000ffff047224 */ /* 0x000fe200078e00ff */
[----:B------:R-:W-:Y:S01]  /*0180*/  SHF.R.U32.HI R12, RZ, 0x1f, R11 ;  /* 0x0000001fff0c7819 */ /* 0x000fe2000001160b */
[----:B------:R-:W-:-:S03]  /*0190*/  IMAD.HI R14, R10, 0x38e38e39, RZ ;  /* 0x38e38e390a0e7827 */ /* 0x000fc600078e02ff */
[----:B------:R-:W-:Y:S01]  /*01a0*/  LEA.HI.SX32 R15, R11, R12, 0x1e ;  /* 0x0000000c0b0f7211 */ /* 0x000fe200078ff2ff */
[----:B------:R-:W-:Y:S01]  /*01b0*/  IMAD.HI R0, R9, 0x38e38e39, RZ ;  /* 0x38e38e3909007827 */ /* 0x000fe200078e02ff */
[----:B------:R-:W-:-:S03]  /*01c0*/  SHF.R.U32.HI R17, RZ, 0x1f, R14 ;  /* 0x0000001fff117819 */ /* 0x000fc6000001160e */
[----:B------:R-:W-:Y:S01]  /*01d0*/  IMAD.HI R8, R5, -0x529fd4a7, R4 ;  /* 0xad602b5905087827 */ /* 0x000fe200078e0204 */
[----:B------:R-:W-:Y:S02]  /*01e0*/  LEA.HI.SX32 R4, R6, R7, 0x13 ;  /* 0x0000000706047211 */ /* 0x000fe400078f9aff */
[----:B------:R-:W1:Y:S01]  /*01f0*/  LDC.64 R6, c[0x0][0x210] ;  /* 0x00008400ff067b82 */ /* 0x000e620000000a00 */
[----:B------:R-:W-:Y:S01]  /*0200*/  SHF.R.U32.HI R11, RZ, 0x1f, R0 ;  /* 0x0000001fff0b7819 */ /* 0x000fe20000011600 */
[----:B------:R-:W-:Y:S01]  /*0210*/  IMAD R15, R15, -0x12, R2 ;  /* 0xffffffee0f0f7824 */ /* 0x000fe200078e0202 */
[----:B------:R-:W-:Y:S01]  /*0220*/  LEA.HI.SX32 R17, R14, R17, 0x1e ;  /* 0x000000110e117211 */ /* 0x000fe200078ff2ff */
[----:B------:R-:W-:Y:S01]  /*0230*/  IMAD R2, R2, -0x2f4, R3 ;  /* 0xfffffd0c02027824 */ /* 0x000fe200078e0203 */
[----:B------:R-:W-:Y:S01]  /*0240*/  LEA.HI.SX32 R0, R0, R11, 0x1e ;  /* 0x0000000b00007211 */ /* 0x000fe200078ff2ff */
[----:B------:R-:W-:Y:S01]  /*0250*/  IMAD R4, R4, 0x10, R15 ;  /* 0x0000001004047824 */ /* 0x000fe200078e020f */
[----:B------:R-:W-:Y:S01]  /*0260*/  SHF.R.U32.HI R13, RZ, 0x1f, R8 ;  /* 0x0000001fff0d7819 */ /* 0x000fe20000011608 */
[----:B------:R-:W-:Y:S01]  /*0270*/  IMAD R17, R17, -0x12, R10 ;  /* 0xffffffee11117824 */ /* 0x000fe200078e020a */
[----:B------:R-:W-:Y:S01]  /*0280*/  ISETP.GE.AND P1, PT, R15, 0x10, PT ;  /* 0x000000100f00780c */ /* 0x000fe20003f26270 */
[----:B------:R-:W-:Y:S01]  /*0290*/  IMAD R0, R0, -0x12, R9 ;  /* 0xffffffee00007824 */ /* 0x000fe200078e0209 */
[----:B------:R-:W-:Y:S01]  /*02a0*/  LEA.HI.SX32 R13, R8, R13, 0x17 ;  /* 0x0000000d080d7211 */ /* 0x000fe200078fbaff */
[----:B------:R-:W-:Y:S01]  /*02b0*/  IMAD R4, R4, 0x2a0, RZ ;  /* 0x000002a004047824 */ /* 0x000fe200078e02ff */
[----:B------:R-:W-:-:S02]  /*02c0*/  ISETP.LT.AND P0, PT, R17, 0x10, !P1 ;  /* 0x000000101100780c */ /* 0x000fc40004f01270 */
[----:B------:R-:W-:Y:S02]  /*02d0*/  CS2R R10, SRZ ;  /* 0x00000000000a7805 */ /* 0x000fe4000001ff00 */
[----:B------:R-:W-:Y:S01]  /*02e0*/  ISETP.LT.AND P1, PT, R0, 0x10, !P1 ;  /* 0x000000100000780c */ /* 0x000fe20004f21270 */
[----:B------:R-:W-:Y:S01]  /*02f0*/  IMAD R13, R13, -0x2f4, R5 ;  /* 0xfffffd0c0d0d7824 */ /* 0x000fe200078e0205 */
[C---:B------:R-:W-:Y:S01]  /*0300*/  ISETP.LT.AND P0, PT, R3.reuse, 0xd4a0, P0 ;  /* 0x0000d4a00300780c */ /* 0x040fe20000701270 */
[--C-:B------:R-:W-:Y:S01]  /*0310*/  IMAD.IADD R5, R2, 0x1, R4.reuse ;  /* 0x0000000102057824 */ /* 0x100fe200078e0204 */
[----:B------:R-:W-:Y:S01]  /*0320*/  ISETP.LT.AND P1, PT, R3, 0xd4a0, P1 ;  /* 0x0000d4a00300780c */ /* 0x000fe20000f21270 */
[----:B------:R-:W-:Y:S01]  /*0330*/  IMAD.IADD R13, R13, 0x1, R4 ;  /* 0x000000010d0d7824 */ /* 0x000fe200078e0204 */
[----:B------:R-:W2:Y:S01]  /*0340*/  LDC.64 R8, c[0x0][0x218] ;  /* 0x00008600ff087b82 */ /* 0x000ea20000000a00 */
[----:B-1----:R-:W-:-:S04]  /*0350*/  IMAD.WIDE R4, R5, 0x4, R6 ;  /* 0x0000000405047825 */ /* 0x002fc800078e0206 */
[----:B------:R-:W-:Y:S01]  /*0360*/  IMAD.WIDE R6, R13, 0x4, R6 ;  /* 0x000000040d067825 */ /* 0x000fe200078e0206 */
[----:B------:R-:W-:-:S03]  /*0370*/  CS2R R12, SRZ ;  /* 0x00000000000c7805 */ /* 0x000fc6000001ff00 */
[----:B------:R-:W3:Y:S04]  /*0380*/  @P0 LDG.E.64 R10, desc[UR4][R4.64] ;  /* 0x00000004040a0981 */ /* 0x000ee8000c1e1b00 */
[----:B------:R-:W4:Y:S01]  /*0390*/  @P1 LDG.E.64 R12, desc[UR4][R6.64] ;  /* 0x00000004060c1981 */ /* 0x000f22000c1e1b00 */
[C---:B------:R-:W-:Y:S01]  /*03a0*/  ISETP.GE.AND P2, PT, R3.reuse, 0xd4a0, PT ;  /* 0x0000d4a00300780c */ /* 0x040fe20003f46270 */
[----:B--2---:R-:W-:Y:S01]  /*03b0*/  IMAD.WIDE R2, R3, 0x4, R8 ;  /* 0x0000000403027825 */ /* 0x004fe200078e0208 */
[----:B---3--:R-:W-:Y:S02]  /*03c0*/  SEL R8, R10, RZ, P0 ;  /* 0x000000ff0a087207 */ /* 0x008fe40000000000 */
[----:B------:R-:W-:Y:S02]  /*03d0*/  SEL R9, R11, RZ, P0 ;  /* 0x000000ff0b097207 */ /* 0x000fe40000000000 */
[----:B----4-:R-:W-:-:S02]  /*03e0*/  SEL R10, R12, RZ, P1 ;  /* 0x000000ff0c0a7207 */ /* 0x010fc40000800000 */
[----:B------:R-:W-:-:S05]  /*03f0*/  SEL R11, R13, RZ, P1 ;  /* 0x000000ff0d0b7207 */ /* 0x000fca0000800000 */
[----:B------:R-:W-:Y:S05]  /*0400*/  @P2 EXIT ;  /* 0x000000000000294d */ /* 0x000fea0003800000 */
[----:B------:R-:W-:Y:S01]  /*0410*/  STG.E.128 desc[UR4][R2.64], R8 ;  /* 0x0000000802007986 */ /* 0x000fe2000c101d04 */
[----:B------:R-:W-:Y:S05]  /*0420*/  EXIT ;  /* 0x000000000000794d */ /* 0x000fea0003800000 */
.L_x_0:
[----:B------:R-:W-:-:S00]  /*0430*/  BRA `(.L_x_0) ;  /* 0xfffffffc00fc7947 */ /* 0x000fc0000383ffff */
[----:B------:R-:W-:-:S00]  /*0440*/  NOP ;  /* 0x0000000000007918 */ /* 0x000fc00000000000 */
        /* <DEDUP_REMOVED lines=11> */
.L_x_1:


//--------------------- .nv.constant0.triton_poi_fused_constant_pad_nd_13 --------------------------
	.section	.nv.constant0.triton_poi_fused_constant_pad_nd_13,"a",@progbits
	.sectionflags	@""
	.align	4
.nv.constant0.triton_poi_fused_constant_pad_nd_13:
	.zero		548
